//
// Generated by NVIDIA NVVM Compiler
//
// Compiler Build ID: CL-36424714
// Cuda compilation tools, release 13.0, V13.0.88
// Based on NVVM 20.0.0
//

.version 9.0
.target sm_100
.address_size 64

	// .globl	_Z9reductionPfi
.extern .shared .align 16 .b8 s_data[];

.visible .entry _Z9reductionPfi(
	.param .u64 .ptr .align 1 _Z9reductionPfi_param_0,
	.param .u32 _Z9reductionPfi_param_1
)
{
	.reg .pred 	%p<6>;
	.reg .b32 	%r<17>;
	.reg .b32 	%f<9>;
	.reg .b64 	%rd<7>;

	ld.param.u64 	%rd2, [_Z9reductionPfi_param_0];
	ld.param.u32 	%r8, [_Z9reductionPfi_param_1];
	cvta.to.global.u64 	%rd1, %rd2;
	mov.u32 	%r9, %ctaid.y;
	mov.u32 	%r10, %nctaid.x;
	mov.u32 	%r16, %ntid.x;
	mov.u32 	%r11, %ctaid.x;
	mov.u32 	%r2, %tid.x;
	mad.lo.s32 	%r3, %r9, %r10, %r11;
	mad.lo.s32 	%r4, %r3, %r16, %r2;
	setp.ge.s32 	%p1, %r4, %r8;
	mov.f32 	%f8, 0f00000000;
	@%p1 bra 	$L__BB0_2;
	mul.wide.s32 	%rd3, %r4, 4;
	add.s64 	%rd4, %rd1, %rd3;
	ld.global.f32 	%f8, [%rd4];
$L__BB0_2:
	shl.b32 	%r12, %r2, 2;
	mov.u32 	%r13, s_data;
	add.s32 	%r5, %r13, %r12;
	st.shared.f32 	[%r5], %f8;
	bar.sync 	0;
	setp.lt.u32 	%p2, %r16, 2;
	@%p2 bra 	$L__BB0_6;
$L__BB0_3:
	shr.u32 	%r7, %r16, 1;
	setp.ge.u32 	%p3, %r2, %r7;
	@%p3 bra 	$L__BB0_5;
	shl.b32 	%r14, %r7, 2;
	add.s32 	%r15, %r5, %r14;
	ld.shared.f32 	%f4, [%r15];
	ld.shared.f32 	%f5, [%r5];
	add.f32 	%f6, %f4, %f5;
	st.shared.f32 	[%r5], %f6;
$L__BB0_5:
	bar.sync 	0;
	setp.gt.u32 	%p4, %r16, 3;
	mov.u32 	%r16, %r7;
	@%p4 bra 	$L__BB0_3;
$L__BB0_6:
	setp.ne.s32 	%p5, %r2, 0;
	@%p5 bra 	$L__BB0_8;
	ld.shared.f32 	%f7, [s_data];
	mul.wide.u32 	%rd5, %r3, 4;
	add.s64 	%rd6, %rd1, %rd5;
	st.global.f32 	[%rd6], %f7;
$L__BB0_8:
	ret;

}


// ===== COMPILED SASS (sm_100) =====

	.target	sm_100

	.elftype	@"ET_EXEC"


//--------------------- .note.nv.tkinfo           --------------------------
	.section	.note.nv.tkinfo,"",@"SHT_NOTE"
	.sectionflags	@"SHF_NOTE_NV_TKINFO"
	.tkinfo
        /*0018*/ 	.word	0x00000002
        /*0030*/ 	.string	""
        /*0030*/ 	.string	"ptxas"
        /*0030*/ 	.string	"Cuda compilation tools, release 13.0, V13.0.88"
        /*0030*/ 	.string	"Build cuda_13.0.r13.0/compiler.36424714_0"
        /*0030*/ 	.string	"-arch sm_100 -m 64 "



//--------------------- .note.nv.cuinfo           --------------------------
	.section	.note.nv.cuinfo,"",@"SHT_NOTE"
	.sectionflags	@"SHF_NOTE_NV_CUINFO"
        /*0018*/ 	.short	0x0002
        /*001a*/ 	.short	0x0064
        /*001c*/ 	.short	0x0082
	.zero		2


//--------------------- .nv.info                  --------------------------
	.section	.nv.info,"",@"SHT_CUDA_INFO"
	.align	4


	//----- nvinfo : EIATTR_REGCOUNT
	.align		4
        /*0000*/ 	.byte	0x04, 0x2f
        /*0002*/ 	.short	(.L_1 - .L_0)
	.align		4
.L_0:
        /*0004*/ 	.word	index@(_Z9reductionPfi)
        /*0008*/ 	.word	0x0000000b


	//----- nvinfo : EIATTR_FRAME_SIZE
	.align		4
.L_1:
        /*000c*/ 	.byte	0x04, 0x11
        /*000e*/ 	.short	(.L_3 - .L_2)
	.align		4
.L_2:
        /*0010*/ 	.word	index@(_Z9reductionPfi)
        /*0014*/ 	.word	0x00000000


	//----- nvinfo : EIATTR_MIN_STACK_SIZE
	.align		4
.L_3:
        /*0018*/ 	.byte	0x04, 0x12
        /*001a*/ 	.short	(.L_5 - .L_4)
	.align		4
.L_4:
        /*001c*/ 	.word	index@(_Z9reductionPfi)
        /*0020*/ 	.word	0x00000000
.L_5:


//--------------------- .nv.compat                --------------------------
	.section	.nv.compat,"",@"SHT_CUDA_COMPAT_INFO"
	.align	4
        /*0000*/ 	.byte	0x02, 0x09, 0x00, 0x00, 0x02, 0x02, 0x01, 0x00, 0x02, 0x05, 0x05, 0x00, 0x03, 0x07, 0x01, 0x01
        /*0010*/ 	.byte	0x02, 0x03, 0x00, 0x00, 0x02, 0x06, 0x01, 0x00, 0x04, 0x0b, 0x08, 0x00, 0x09, 0x00, 0x00, 0x00
        /*0020*/ 	.byte	0x00, 0x00, 0x00, 0x00


//--------------------- .nv.info._Z9reductionPfi  --------------------------
	.section	.nv.info._Z9reductionPfi,"",@"SHT_CUDA_INFO"
	.sectionflags	@""
	.align	4


	//----- nvinfo : EIATTR_CUDA_API_VERSION
	.align		4
        /*0000*/ 	.byte	0x04, 0x37
        /*0002*/ 	.short	(.L_7 - .L_6)
.L_6:
        /*0004*/ 	.word	0x00000082


	//----- nvinfo : EIATTR_KPARAM_INFO
	.align		4
.L_7:
        /*0008*/ 	.byte	0x04, 0x17
        /*000a*/ 	.short	(.L_9 - .L_8)
.L_8:
        /*000c*/ 	.word	0x00000000
        /*0010*/ 	.short	0x0001
        /*0012*/ 	.short	0x0008
        /*0014*/ 	.byte	0x00, 0xf0, 0x11, 0x00


	//----- nvinfo : EIATTR_KPARAM_INFO
	.align		4
.L_9:
        /*0018*/ 	.byte	0x04, 0x17
        /*001a*/ 	.short	(.L_11 - .L_10)
.L_10:
        /*001c*/ 	.word	0x00000000
        /*0020*/ 	.short	0x0000
        /*0022*/ 	.short	0x0000
        /*0024*/ 	.byte	0x00, 0xf5, 0x21, 0x00


	//----- nvinfo : EIATTR_SPARSE_MMA_MASK
	.align		4
.L_11:
        /*0028*/ 	.byte	0x03, 0x50
        /*002a*/ 	.short	0x0000


	//----- nvinfo : EIATTR_MAXREG_COUNT
	.align		4
        /*002c*/ 	.byte	0x03, 0x1b
        /*002e*/ 	.short	0x00ff


	//----- nvinfo : EIATTR_NUM_BARRIERS
	.align		4
        /*0030*/ 	.byte	0x02, 0x4c
        /*0032*/ 	.byte	0x01
	.zero		1


	//----- nvinfo : EIATTR_MERCURY_ISA_VERSION
	.align		4
        /*0034*/ 	.byte	0x03, 0x5f
        /*0036*/ 	.short	0x0101


	//----- nvinfo : EIATTR_VRC_CTA_INIT_COUNT
	.align		4
        /*0038*/ 	.byte	0x02, 0x4a
	.zero		1
	.zero		1


	//----- nvinfo : EIATTR_EXIT_INSTR_OFFSETS
	.align		4
        /*003c*/ 	.byte	0x04, 0x1c
        /*003e*/ 	.short	(.L_13 - .L_12)


	//   ....[0]....
.L_12:
        /*0040*/ 	.word	0x00000240


	//   ....[1]....
        /*0044*/ 	.word	0x000002c0


	//----- nvinfo : EIATTR_CBANK_PARAM_SIZE
	.align		4
.L_13:
        /*0048*/ 	.byte	0x03, 0x19
        /*004a*/ 	.short	0x000c


	//----- nvinfo : EIATTR_PARAM_CBANK
	.align		4
        /*004c*/ 	.byte	0x04, 0x0a
        /*004e*/ 	.short	(.L_15 - .L_14)
	.align		4
.L_14:
        /*0050*/ 	.word	index@(.nv.constant0._Z9reductionPfi)
        /*0054*/ 	.short	0x0380
        /*0056*/ 	.short	0x000c


	//----- nvinfo : EIATTR_SW_WAR
	.align		4
.L_15:
        /*0058*/ 	.byte	0x04, 0x36
        /*005a*/ 	.short	(.L_17 - .L_16)
.L_16:
        /*005c*/ 	.word	0x00000008
.L_17:


//--------------------- .nv.callgraph             --------------------------
	.section	.nv.callgraph,"",@"SHT_CUDA_CALLGRAPH"
	.align	4
	.sectionentsize	8
	.align		4
        /*0000*/ 	.word	0x00000000
	.align		4
        /*0004*/ 	.word	0xffffffff
	.align		4
        /*0008*/ 	.word	0x00000000
	.align		4
        /*000c*/ 	.word	0xfffffffe
	.align		4
        /*0010*/ 	.word	0x00000000
	.align		4
        /*0014*/ 	.word	0xfffffffd
	.align		4
        /*0018*/ 	.word	0x00000000
	.align		4
        /*001c*/ 	.word	0xfffffffc


//--------------------- .text._Z9reductionPfi     --------------------------
	.section	.text._Z9reductionPfi,"ax",@progbits
	.align	128
        .global         _Z9reductionPfi
        .type           _Z9reductionPfi,@function
        .size           _Z9reductionPfi,(.L_x_3 - _Z9reductionPfi)
        .other          _Z9reductionPfi,@"STO_CUDA_ENTRY STV_DEFAULT"
_Z9reductionPfi:
.text._Z9reductionPfi:
[----:B------:R-:W-:Y:S01]  /*0000*/  LDC R1, c[0x0][0x37c] ;  /* 0x0000df00ff017b82 */ /* 0x000fe20000000800 */
[----:B------:R-:W0:Y:S07]  /*0010*/  S2R R0, SR_CTAID.X ;  /* 0x0000000000007919 */ /* 0x000e2e0000002500 */
[----:B------:R-:W0:Y:S01]  /*0020*/  S2UR UR4, SR_CTAID.Y ;  /* 0x00000000000479c3 */ /* 0x000e220000002600 */
[----:B------:R-:W1:Y:S01]  /*0030*/  LDCU UR5, c[0x0][0x388] ;  /* 0x00007100ff0577ac */ /* 0x000e620008000800 */
[----:B------:R-:W-:Y:S01]  /*0040*/  IMAD.MOV.U32 R4, RZ, RZ, RZ ;  /* 0x000000ffff047224 */ /* 0x000fe200078e00ff */
[----:B------:R-:W2:Y:S01]  /*0050*/  S2R R6, SR_TID.X ;  /* 0x0000000000067919 */ /* 0x000ea20000002100 */
[----:B------:R-:W3:Y:S04]  /*0060*/  LDCU.64 UR6, c[0x0][0x358] ;  /* 0x00006b00ff0677ac */ /* 0x000ee80008000a00 */
[----:B------:R-:W0:Y:S01]  /*0070*/  LDC R5, c[0x0][0x370] ;  /* 0x0000dc00ff057b82 */ /* 0x000e220000000800 */
[----:B------:R-:W2:Y:S01]  /*0080*/  LDCU UR8, c[0x0][0x360] ;  /* 0x00006c00ff0877ac */ /* 0x000ea20008000800 */
[----:B0-----:R-:W-:-:S04]  /*0090*/  IMAD R5, R5, UR4, R0 ;  /* 0x0000000405057c24 */ /* 0x001fc8000f8e0200 */
[----:B--2---:R-:W-:-:S05]  /*00a0*/  IMAD R7, R5, UR8, R6 ;  /* 0x0000000805077c24 */ /* 0x004fca000f8e0206 */
[----:B-1----:R-:W-:-:S13]  /*00b0*/  ISETP.GE.AND P0, PT, R7, UR5, PT ;  /* 0x0000000507007c0c */ /* 0x002fda000bf06270 */
[----:B------:R-:W0:Y:S02]  /*00c0*/  @!P0 LDC.64 R2, c[0x0][0x380] ;  /* 0x0000e000ff028b82 */ /* 0x000e240000000a00 */
[----:B0-----:R-:W-:-:S05]  /*00d0*/  @!P0 IMAD.WIDE R2, R7, 0x4, R2 ;  /* 0x0000000407028825 */ /* 0x001fca00078e0202 */
[----:B---3--:R-:W2:Y:S01]  /*00e0*/  @!P0 LDG.E R4, desc[UR6][R2.64] ;  /* 0x0000000602048981 */ /* 0x008ea2000c1e1900 */
[----:B------:R-:W0:Y:S01]  /*00f0*/  S2UR UR5, SR_CgaCtaId ;  /* 0x00000000000579c3 */ /* 0x000e220000008800 */
[----:B------:R-:W-:Y:S01]  /*0100*/  IMAD.U32 R0, RZ, RZ, UR8 ;  /* 0x00000008ff007e24 */ /* 0x000fe2000f8e00ff */
[----:B------:R-:W-:Y:S01]  /*0110*/  UMOV UR4, 0x400 ;  /* 0x0000040000047882 */ /* 0x000fe20000000000 */
[----:B------:R-:W-:-:S03]  /*0120*/  ISETP.NE.AND P0, PT, R6, RZ, PT ;  /* 0x000000ff0600720c */ /* 0x000fc60003f05270 */
[----:B------:R-:W-:Y:S01]  /*0130*/  ISETP.GE.U32.AND P1, PT, R0, 0x2, PT ;  /* 0x000000020000780c */ /* 0x000fe20003f26070 */
[----:B0-----:R-:W-:-:S06]  /*0140*/  ULEA UR4, UR5, UR4, 0x18 ;  /* 0x0000000405047291 */ /* 0x001fcc000f8ec0ff */
[----:B------:R-:W-:-:S05]  /*0150*/  LEA R7, R6, UR4, 0x2 ;  /* 0x0000000406077c11 */ /* 0x000fca000f8e10ff */
[----:B--2---:R0:W-:Y:S01]  /*0160*/  STS [R7], R4 ;  /* 0x0000000407007388 */ /* 0x0041e20000000800 */
[----:B------:R-:W-:Y:S06]  /*0170*/  BAR.SYNC.DEFER_BLOCKING 0x0 ;  /* 0x0000000000007b1d */ /* 0x000fec0000010000 */
[----:B------:R-:W-:Y:S05]  /*0180*/  @!P1 BRA `(.L_x_0) ;  /* 0x00000000002c9947 */ /* 0x000fea0003800000 */
.L_x_1:
[----:B------:R-:W-:-:S04]  /*0190*/  SHF.R.U32.HI R8, RZ, 0x1, R0 ;  /* 0x00000001ff087819 */ /* 0x000fc80000011600 */
[----:B------:R-:W-:-:S13]  /*01a0*/  ISETP.GE.U32.AND P1, PT, R6, R8, PT ;  /* 0x000000080600720c */ /* 0x000fda0003f26070 */
[----:B------:R-:W-:Y:S01]  /*01b0*/  @!P1 LEA R2, R8, R7, 0x2 ;  /* 0x0000000708029211 */ /* 0x000fe200078e10ff */
[----:B------:R-:W-:Y:S05]  /*01c0*/  @!P1 LDS R3, [R7] ;  /* 0x0000000007039984 */ /* 0x000fea0000000800 */
[----:B------:R-:W0:Y:S02]  /*01d0*/  @!P1 LDS R2, [R2] ;  /* 0x0000000002029984 */ /* 0x000e240000000800 */
[----:B0-----:R-:W-:-:S05]  /*01e0*/  @!P1 FADD R4, R2, R3 ;  /* 0x0000000302049221 */ /* 0x001fca0000000000 */
[----:B------:R1:W-:Y:S01]  /*01f0*/  @!P1 STS [R7], R4 ;  /* 0x0000000407009388 */ /* 0x0003e20000000800 */
[----:B------:R-:W-:Y:S01]  /*0200*/  BAR.SYNC.DEFER_BLOCKING 0x0 ;  /* 0x0000000000007b1d */ /* 0x000fe20000010000 */
[----:B------:R-:W-:Y:S01]  /*0210*/  ISETP.GT.U32.AND P1, PT, R0, 0x3, PT ;  /* 0x000000030000780c */ /* 0x000fe20003f24070 */
[----:B------:R-:W-:-:S12]  /*0220*/  IMAD.MOV.U32 R0, RZ, RZ, R8 ;  /* 0x000000ffff007224 */ /* 0x000fd800078e0008 */
[----:B-1----:R-:W-:Y:S05]  /*0230*/  @P1 BRA `(.L_x_1) ;  /* 0xfffffffc00d41947 */ /* 0x002fea000383ffff */
.L_x_0:
[----:B------:R-:W-:Y:S05]  /*0240*/  @P0 EXIT ;  /* 0x000000000000094d */ /* 0x000fea0003800000 */
[----:B------:R-:W1:Y:S01]  /*0250*/  S2UR UR5, SR_CgaCtaId ;  /* 0x00000000000579c3 */ /* 0x000e620000008800 */
[----:B------:R-:W-:-:S07]  /*0260*/  UMOV UR4, 0x400 ;  /* 0x0000040000047882 */ /* 0x000fce0000000000 */
[----:B------:R-:W2:Y:S01]  /*0270*/  LDC.64 R2, c[0x0][0x380] ;  /* 0x0000e000ff027b82 */ /* 0x000ea20000000a00 */
[----:B-1----:R-:W-:Y:S01]  /*0280*/  ULEA UR4, UR5, UR4, 0x18 ;  /* 0x0000000405047291 */ /* 0x002fe2000f8ec0ff */
[----:B--2---:R-:W-:-:S08]  /*0290*/  IMAD.WIDE.U32 R2, R5, 0x4, R2 ;  /* 0x0000000405027825 */ /* 0x004fd000078e0002 */
[----:B0-----:R-:W0:Y:S04]  /*02a0*/  LDS R7, [UR4] ;  /* 0x00000004ff077984 */ /* 0x001e280008000800 */
[----:B0-----:R-:W-:Y:S01]  /*02b0*/  STG.E desc[UR6][R2.64], R7 ;  /* 0x0000000702007986 */ /* 0x001fe2000c101906 */
[----:B------:R-:W-:Y:S05]  /*02c0*/  EXIT ;  /* 0x000000000000794d */ /* 0x000fea0003800000 */
.L_x_2:
[----:B------:R-:W-:-:S00]  /*02d0*/  BRA `(.L_x_2) ;  /* 0xfffffffc00fc7947 */ /* 0x000fc0000383ffff */
[----:B------:R-:W-:-:S00]  /*02e0*/  NOP ;  /* 0x0000000000007918 */ /* 0x000fc00000000000 */
        /* <DEDUP_REMOVED lines=9> */
.L_x_3:


//--------------------- .nv.shared._Z9reductionPfi --------------------------
	.section	.nv.shared._Z9reductionPfi,"aw",@nobits
	.sectionflags	@""
	.align	16
	.zero		1024


//--------------------- .nv.shared.reserved.0     --------------------------
	.section	.nv.shared.reserved.0,"aw",@nobits
	.weak		__nv_reservedSMEM_offset_0_alias
	.size		__nv_reservedSMEM_offset_0_alias, 0, 64
	.other		__nv_reservedSMEM_offset_0_alias,@"STO_CUDA_RESERVED_SHARED STV_DEFAULT"
__nv_reservedSMEM_offset_0_alias:
	.zero		0
	.zero		64


//--------------------- .nv.constant0._Z9reductionPfi --------------------------
	.section	.nv.constant0._Z9reductionPfi,"a",@progbits
	.sectionflags	@""
	.align	4
.nv.constant0._Z9reductionPfi:
	.zero		908


//--------------------- SYMBOLS --------------------------

	.type		.nv.reservedSmem.offset0,@object
	.size		.nv.reservedSmem.offset0,0x4
	.type		.nv.reservedSmem.cap,@object
	.size		.nv.reservedSmem.cap,0x4
